//
// Generated by NVIDIA NVVM Compiler
//
// Compiler Build ID: CL-36424714
// Cuda compilation tools, release 13.0, V13.0.88
// Based on NVVM 20.0.0
//

.version 9.0
.target sm_100
.address_size 64

	// .globl	_Z14gpu_matrixmultPfS_S_iiii
.extern .shared .align 16 .b8 bigarray[];

.visible .entry _Z14gpu_matrixmultPfS_S_iiii(
	.param .u64 .ptr .align 1 _Z14gpu_matrixmultPfS_S_iiii_param_0,
	.param .u64 .ptr .align 1 _Z14gpu_matrixmultPfS_S_iiii_param_1,
	.param .u64 .ptr .align 1 _Z14gpu_matrixmultPfS_S_iiii_param_2,
	.param .u32 _Z14gpu_matrixmultPfS_S_iiii_param_3,
	.param .u32 _Z14gpu_matrixmultPfS_S_iiii_param_4,
	.param .u32 _Z14gpu_matrixmultPfS_S_iiii_param_5,
	.param .u32 _Z14gpu_matrixmultPfS_S_iiii_param_6
)
{
	.reg .pred 	%p<17>;
	.reg .b32 	%r<116>;
	.reg .b32 	%f<73>;
	.reg .b64 	%rd<14>;
	.reg .b64 	%fd<5>;

	ld.param.u64 	%rd3, [_Z14gpu_matrixmultPfS_S_iiii_param_0];
	ld.param.u64 	%rd4, [_Z14gpu_matrixmultPfS_S_iiii_param_1];
	ld.param.u32 	%r41, [_Z14gpu_matrixmultPfS_S_iiii_param_3];
	ld.param.u32 	%r42, [_Z14gpu_matrixmultPfS_S_iiii_param_4];
	ld.param.u32 	%r43, [_Z14gpu_matrixmultPfS_S_iiii_param_5];
	ld.param.u32 	%r44, [_Z14gpu_matrixmultPfS_S_iiii_param_6];
	mov.u32 	%r1, %tid.x;
	mov.u32 	%r2, %tid.y;
	mov.u32 	%r45, %ntid.x;
	mov.u32 	%r46, %ctaid.x;
	mad.lo.s32 	%r3, %r45, %r46, %r1;
	mov.u32 	%r47, %ntid.y;
	mov.u32 	%r48, %ctaid.y;
	mad.lo.s32 	%r4, %r47, %r48, %r2;
	cvt.rn.f64.s32 	%fd1, %r42;
	cvt.rn.f64.s32 	%fd2, %r44;
	div.rn.f64 	%fd3, %fd1, %fd2;
	cvt.rpi.f64.f64 	%fd4, %fd3;
	cvt.rzi.s32.f64 	%r5, %fd4;
	setp.lt.s32 	%p1, %r5, 1;
	mov.f32 	%f71, 0f00000000;
	@%p1 bra 	$L__BB0_15;
	mul.lo.s32 	%r50, %r44, %r44;
	shl.b32 	%r51, %r50, 2;
	mov.u32 	%r52, bigarray;
	add.s32 	%r6, %r52, %r51;
	mad.lo.s32 	%r7, %r42, %r4, %r1;
	mul.lo.s32 	%r8, %r44, %r2;
	shl.b32 	%r9, %r44, 3;
	shl.b32 	%r53, %r1, 2;
	add.s32 	%r54, %r51, %r53;
	add.s32 	%r10, %r52, %r54;
	shl.b32 	%r11, %r44, 5;
	shl.b32 	%r12, %r44, 2;
	cvta.to.global.u64 	%rd1, %rd3;
	cvta.to.global.u64 	%rd2, %rd4;
	mov.f32 	%f71, 0f00000000;
	mov.b32 	%r104, 0;
$L__BB0_2:
	mul.lo.s32 	%r55, %r104, %r44;
	add.s32 	%r56, %r7, %r55;
	mul.wide.s32 	%rd6, %r56, 4;
	add.s64 	%rd7, %rd1, %rd6;
	ld.global.f32 	%f17, [%rd7];
	add.s32 	%r57, %r8, %r1;
	shl.b32 	%r58, %r57, 2;
	mov.u32 	%r59, bigarray;
	add.s32 	%r60, %r59, %r58;
	st.shared.f32 	[%r60], %f17;
	add.s32 	%r61, %r55, %r2;
	mad.lo.s32 	%r62, %r61, %r43, %r3;
	mul.wide.s32 	%rd8, %r62, 4;
	add.s64 	%rd9, %rd2, %rd8;
	ld.global.f32 	%f18, [%rd9];
	add.s32 	%r63, %r6, %r58;
	st.shared.f32 	[%r63], %f18;
	bar.sync 	0;
	rem.s32 	%r64, %r42, %r44;
	setp.ne.s32 	%p2, %r64, 0;
	add.s32 	%r65, %r5, -1;
	setp.eq.s32 	%p3, %r104, %r65;
	selp.b32 	%r66, %r64, %r44, %p3;
	selp.b32 	%r14, %r66, %r44, %p2;
	setp.lt.s32 	%p4, %r14, 1;
	@%p4 bra 	$L__BB0_14;
	add.s32 	%r67, %r14, %r8;
	add.s32 	%r68, %r8, 1;
	max.s32 	%r69, %r67, %r68;
	sub.s32 	%r15, %r69, %r8;
	sub.s32 	%r70, %r8, %r69;
	setp.gt.u32 	%p5, %r70, -8;
	mov.u32 	%r110, %r1;
	mov.u32 	%r111, %r8;
	@%p5 bra 	$L__BB0_6;
	shl.b32 	%r71, %r8, 2;
	add.s32 	%r73, %r71, %r59;
	add.s32 	%r105, %r73, 16;
	and.b32  	%r74, %r15, -8;
	neg.s32 	%r106, %r74;
	mov.u32 	%r107, %r10;
	mov.u32 	%r110, %r1;
	mov.u32 	%r111, %r8;
$L__BB0_5:
	.pragma "nounroll";
	ld.shared.f32 	%f20, [%r105+-16];
	ld.shared.f32 	%f21, [%r107];
	fma.rn.f32 	%f22, %f20, %f21, %f71;
	ld.shared.f32 	%f23, [%r105+-12];
	add.s32 	%r75, %r107, %r12;
	ld.shared.f32 	%f24, [%r75];
	fma.rn.f32 	%f25, %f23, %f24, %f22;
	ld.shared.f32 	%f26, [%r105+-8];
	add.s32 	%r76, %r75, %r12;
	ld.shared.f32 	%f27, [%r76];
	fma.rn.f32 	%f28, %f26, %f27, %f25;
	ld.shared.f32 	%f29, [%r105+-4];
	add.s32 	%r77, %r76, %r12;
	ld.shared.f32 	%f30, [%r77];
	fma.rn.f32 	%f31, %f29, %f30, %f28;
	ld.shared.f32 	%f32, [%r105];
	add.s32 	%r78, %r77, %r12;
	ld.shared.f32 	%f33, [%r78];
	fma.rn.f32 	%f34, %f32, %f33, %f31;
	ld.shared.f32 	%f35, [%r105+4];
	add.s32 	%r79, %r78, %r12;
	ld.shared.f32 	%f36, [%r79];
	fma.rn.f32 	%f37, %f35, %f36, %f34;
	ld.shared.f32 	%f38, [%r105+8];
	add.s32 	%r80, %r79, %r12;
	ld.shared.f32 	%f39, [%r80];
	fma.rn.f32 	%f40, %f38, %f39, %f37;
	ld.shared.f32 	%f41, [%r105+12];
	add.s32 	%r81, %r80, %r12;
	ld.shared.f32 	%f42, [%r81];
	fma.rn.f32 	%f71, %f41, %f42, %f40;
	add.s32 	%r111, %r111, 8;
	add.s32 	%r110, %r110, %r9;
	add.s32 	%r107, %r107, %r11;
	add.s32 	%r106, %r106, 8;
	add.s32 	%r105, %r105, 32;
	setp.ne.s32 	%p6, %r106, 0;
	@%p6 bra 	$L__BB0_5;
$L__BB0_6:
	and.b32  	%r30, %r15, 7;
	setp.eq.s32 	%p7, %r30, 0;
	@%p7 bra 	$L__BB0_14;
	and.b32  	%r31, %r15, 3;
	setp.lt.u32 	%p8, %r30, 4;
	@%p8 bra 	$L__BB0_9;
	shl.b32 	%r82, %r111, 2;
	mov.u32 	%r83, bigarray;
	add.s32 	%r84, %r83, %r82;
	ld.shared.f32 	%f44, [%r84];
	shl.b32 	%r85, %r110, 2;
	add.s32 	%r86, %r6, %r85;
	ld.shared.f32 	%f45, [%r86];
	fma.rn.f32 	%f46, %f44, %f45, %f71;
	ld.shared.f32 	%f47, [%r84+4];
	add.s32 	%r87, %r86, %r12;
	ld.shared.f32 	%f48, [%r87];
	fma.rn.f32 	%f49, %f47, %f48, %f46;
	ld.shared.f32 	%f50, [%r84+8];
	add.s32 	%r88, %r87, %r12;
	ld.shared.f32 	%f51, [%r88];
	fma.rn.f32 	%f52, %f50, %f51, %f49;
	ld.shared.f32 	%f53, [%r84+12];
	add.s32 	%r89, %r88, %r12;
	ld.shared.f32 	%f54, [%r89];
	fma.rn.f32 	%f71, %f53, %f54, %f52;
	add.s32 	%r110, %r12, %r110;
	add.s32 	%r111, %r111, 4;
$L__BB0_9:
	setp.eq.s32 	%p9, %r31, 0;
	@%p9 bra 	$L__BB0_14;
	setp.eq.s32 	%p10, %r31, 1;
	@%p10 bra 	$L__BB0_12;
	shl.b32 	%r90, %r111, 2;
	mov.u32 	%r91, bigarray;
	add.s32 	%r92, %r91, %r90;
	ld.shared.f32 	%f56, [%r92];
	shl.b32 	%r93, %r110, 2;
	add.s32 	%r94, %r6, %r93;
	ld.shared.f32 	%f57, [%r94];
	fma.rn.f32 	%f58, %f56, %f57, %f71;
	ld.shared.f32 	%f59, [%r92+4];
	add.s32 	%r95, %r94, %r12;
	ld.shared.f32 	%f60, [%r95];
	fma.rn.f32 	%f71, %f59, %f60, %f58;
	shl.b32 	%r96, %r44, 1;
	add.s32 	%r110, %r110, %r96;
	add.s32 	%r111, %r111, 2;
$L__BB0_12:
	and.b32  	%r97, %r15, 1;
	setp.eq.b32 	%p11, %r97, 1;
	not.pred 	%p12, %p11;
	@%p12 bra 	$L__BB0_14;
	shl.b32 	%r98, %r111, 2;
	mov.u32 	%r99, bigarray;
	add.s32 	%r100, %r99, %r98;
	ld.shared.f32 	%f61, [%r100];
	shl.b32 	%r101, %r110, 2;
	add.s32 	%r102, %r6, %r101;
	ld.shared.f32 	%f62, [%r102];
	fma.rn.f32 	%f71, %f61, %f62, %f71;
$L__BB0_14:
	bar.sync 	0;
	add.s32 	%r104, %r104, 1;
	setp.ne.s32 	%p13, %r104, %r5;
	@%p13 bra 	$L__BB0_2;
$L__BB0_15:
	setp.ge.s32 	%p14, %r4, %r41;
	setp.ge.s32 	%p15, %r3, %r43;
	or.pred  	%p16, %p14, %p15;
	@%p16 bra 	$L__BB0_17;
	ld.param.u64 	%rd13, [_Z14gpu_matrixmultPfS_S_iiii_param_2];
	mad.lo.s32 	%r103, %r43, %r4, %r3;
	cvta.to.global.u64 	%rd10, %rd13;
	mul.wide.s32 	%rd11, %r103, 4;
	add.s64 	%rd12, %rd10, %rd11;
	st.global.f32 	[%rd12], %f71;
$L__BB0_17:
	ret;

}


// ===== COMPILED SASS (sm_100) =====

	.target	sm_100

	.elftype	@"ET_EXEC"


//--------------------- .note.nv.tkinfo           --------------------------
	.section	.note.nv.tkinfo,"",@"SHT_NOTE"
	.sectionflags	@"SHF_NOTE_NV_TKINFO"
	.tkinfo
        /*0018*/ 	.word	0x00000002
        /*0030*/ 	.string	""
        /*0030*/ 	.string	"ptxas"
        /*0030*/ 	.string	"Cuda compilation tools, release 13.0, V13.0.88"
        /*0030*/ 	.string	"Build cuda_13.0.r13.0/compiler.36424714_0"
        /*0030*/ 	.string	"-arch sm_100 -m 64 "



//--------------------- .note.nv.cuinfo           --------------------------
	.section	.note.nv.cuinfo,"",@"SHT_NOTE"
	.sectionflags	@"SHF_NOTE_NV_CUINFO"
        /*0018*/ 	.short	0x0002
        /*001a*/ 	.short	0x0064
        /*001c*/ 	.short	0x0082
	.zero		2


//--------------------- .nv.info                  --------------------------
	.section	.nv.info,"",@"SHT_CUDA_INFO"
	.align	4


	//----- nvinfo : EIATTR_REGCOUNT
	.align		4
        /*0000*/ 	.byte	0x04, 0x2f
        /*0002*/ 	.short	(.L_1 - .L_0)
	.align		4
.L_0:
        /*0004*/ 	.word	index@(_Z14gpu_matrixmultPfS_S_iiii)
        /*0008*/ 	.word	0x0000001f


	//----- nvinfo : EIATTR_FRAME_SIZE
	.align		4
.L_1:
        /*000c*/ 	.byte	0x04, 0x11
        /*000e*/ 	.short	(.L_3 - .L_2)
	.align		4
.L_2:
        /*0010*/ 	.word	index@($__internal_0_$__cuda_sm20_div_rn_f64_full)
        /*0014*/ 	.word	0x00000000


	//----- nvinfo : EIATTR_FRAME_SIZE
	.align		4
.L_3:
        /*0018*/ 	.byte	0x04, 0x11
        /*001a*/ 	.short	(.L_5 - .L_4)
	.align		4
.L_4:
        /*001c*/ 	.word	index@(_Z14gpu_matrixmultPfS_S_iiii)
        /*0020*/ 	.word	0x00000000


	//----- nvinfo : EIATTR_MIN_STACK_SIZE
	.align		4
.L_5:
        /*0024*/ 	.byte	0x04, 0x12
        /*0026*/ 	.short	(.L_7 - .L_6)
	.align		4
.L_6:
        /*0028*/ 	.word	index@(_Z14gpu_matrixmultPfS_S_iiii)
        /*002c*/ 	.word	0x00000000
.L_7:


//--------------------- .nv.compat                --------------------------
	.section	.nv.compat,"",@"SHT_CUDA_COMPAT_INFO"
	.align	4
        /*0000*/ 	.byte	0x02, 0x09, 0x00, 0x00, 0x02, 0x02, 0x01, 0x00, 0x02, 0x05, 0x05, 0x00, 0x03, 0x07, 0x01, 0x01
        /*0010*/ 	.byte	0x02, 0x03, 0x00, 0x00, 0x02, 0x06, 0x01, 0x00, 0x04, 0x0b, 0x08, 0x00, 0x01, 0x00, 0x00, 0x00
        /*0020*/ 	.byte	0x00, 0x00, 0x00, 0x00


//--------------------- .nv.info._Z14gpu_matrixmultPfS_S_iiii --------------------------
	.section	.nv.info._Z14gpu_matrixmultPfS_S_iiii,"",@"SHT_CUDA_INFO"
	.sectionflags	@""
	.align	4


	//----- nvinfo : EIATTR_CUDA_API_VERSION
	.align		4
        /*0000*/ 	.byte	0x04, 0x37
        /*0002*/ 	.short	(.L_9 - .L_8)
.L_8:
        /*0004*/ 	.word	0x00000082


	//----- nvinfo : EIATTR_KPARAM_INFO
	.align		4
.L_9:
        /*0008*/ 	.byte	0x04, 0x17
        /*000a*/ 	.short	(.L_11 - .L_10)
.L_10:
        /*000c*/ 	.word	0x00000000
        /*0010*/ 	.short	0x0006
        /*0012*/ 	.short	0x0024
        /*0014*/ 	.byte	0x00, 0xf0, 0x11, 0x00


	//----- nvinfo : EIATTR_KPARAM_INFO
	.align		4
.L_11:
        /*0018*/ 	.byte	0x04, 0x17
        /*001a*/ 	.short	(.L_13 - .L_12)
.L_12:
        /*001c*/ 	.word	0x00000000
        /*0020*/ 	.short	0x0005
        /*0022*/ 	.short	0x0020
        /*0024*/ 	.byte	0x00, 0xf0, 0x11, 0x00


	//----- nvinfo : EIATTR_KPARAM_INFO
	.align		4
.L_13:
        /*0028*/ 	.byte	0x04, 0x17
        /*002a*/ 	.short	(.L_15 - .L_14)
.L_14:
        /*002c*/ 	.word	0x00000000
        /*0030*/ 	.short	0x0004
        /*0032*/ 	.short	0x001c
        /*0034*/ 	.byte	0x00, 0xf0, 0x11, 0x00


	//----- nvinfo : EIATTR_KPARAM_INFO
	.align		4
.L_15:
        /*0038*/ 	.byte	0x04, 0x17
        /*003a*/ 	.short	(.L_17 - .L_16)
.L_16:
        /*003c*/ 	.word	0x00000000
        /*0040*/ 	.short	0x0003
        /*0042*/ 	.short	0x0018
        /*0044*/ 	.byte	0x00, 0xf0, 0x11, 0x00


	//----- nvinfo : EIATTR_KPARAM_INFO
	.align		4
.L_17:
        /*0048*/ 	.byte	0x04, 0x17
        /*004a*/ 	.short	(.L_19 - .L_18)
.L_18:
        /*004c*/ 	.word	0x00000000
        /*0050*/ 	.short	0x0002
        /*0052*/ 	.short	0x0010
        /*0054*/ 	.byte	0x00, 0xf5, 0x21, 0x00


	//----- nvinfo : EIATTR_KPARAM_INFO
	.align		4
.L_19:
        /*0058*/ 	.byte	0x04, 0x17
        /*005a*/ 	.short	(.L_21 - .L_20)
.L_20:
        /*005c*/ 	.word	0x00000000
        /*0060*/ 	.short	0x0001
        /*0062*/ 	.short	0x0008
        /*0064*/ 	.byte	0x00, 0xf5, 0x21, 0x00


	//----- nvinfo : EIATTR_KPARAM_INFO
	.align		4
.L_21:
        /*0068*/ 	.byte	0x04, 0x17
        /*006a*/ 	.short	(.L_23 - .L_22)
.L_22:
        /*006c*/ 	.word	0x00000000
        /*0070*/ 	.short	0x0000
        /*0072*/ 	.short	0x0000
        /*0074*/ 	.byte	0x00, 0xf5, 0x21, 0x00


	//----- nvinfo : EIATTR_SPARSE_MMA_MASK
	.align		4
.L_23:
        /*0078*/ 	.byte	0x03, 0x50
        /*007a*/ 	.short	0x0000


	//----- nvinfo : EIATTR_MAXREG_COUNT
	.align		4
        /*007c*/ 	.byte	0x03, 0x1b
        /*007e*/ 	.short	0x00ff


	//----- nvinfo : EIATTR_NUM_BARRIERS
	.align		4
        /*0080*/ 	.byte	0x02, 0x4c
        /*0082*/ 	.byte	0x01
	.zero		1


	//----- nvinfo : EIATTR_MERCURY_ISA_VERSION
	.align		4
        /*0084*/ 	.byte	0x03, 0x5f
        /*0086*/ 	.short	0x0101


	//----- nvinfo : EIATTR_VRC_CTA_INIT_COUNT
	.align		4
        /*0088*/ 	.byte	0x02, 0x4a
	.zero		1
	.zero		1


	//----- nvinfo : EIATTR_EXIT_INSTR_OFFSETS
	.align		4
        /*008c*/ 	.byte	0x04, 0x1c
        /*008e*/ 	.short	(.L_25 - .L_24)


	//   ....[0]....
.L_24:
        /*0090*/ 	.word	0x00000d40


	//   ....[1]....
        /*0094*/ 	.word	0x00000d90


	//----- nvinfo : EIATTR_CRS_STACK_SIZE
	.align		4
.L_25:
        /*0098*/ 	.byte	0x04, 0x1e
        /*009a*/ 	.short	(.L_27 - .L_26)
.L_26:
        /*009c*/ 	.word	0x00000000


	//----- nvinfo : EIATTR_CBANK_PARAM_SIZE
	.align		4
.L_27:
        /*00a0*/ 	.byte	0x03, 0x19
        /*00a2*/ 	.short	0x0028


	//----- nvinfo : EIATTR_PARAM_CBANK
	.align		4
        /*00a4*/ 	.byte	0x04, 0x0a
        /*00a6*/ 	.short	(.L_29 - .L_28)
	.align		4
.L_28:
        /*00a8*/ 	.word	index@(.nv.constant0._Z14gpu_matrixmultPfS_S_iiii)
        /*00ac*/ 	.short	0x0380
        /*00ae*/ 	.short	0x0028


	//----- nvinfo : EIATTR_SW_WAR
	.align		4
.L_29:
        /*00b0*/ 	.byte	0x04, 0x36
        /*00b2*/ 	.short	(.L_31 - .L_30)
.L_30:
        /*00b4*/ 	.word	0x00000008
.L_31:


//--------------------- .nv.callgraph             --------------------------
	.section	.nv.callgraph,"",@"SHT_CUDA_CALLGRAPH"
	.align	4
	.sectionentsize	8
	.align		4
        /*0000*/ 	.word	0x00000000
	.align		4
        /*0004*/ 	.word	0xffffffff
	.align		4
        /*0008*/ 	.word	0x00000000
	.align		4
        /*000c*/ 	.word	0xfffffffe
	.align		4
        /*0010*/ 	.word	0x00000000
	.align		4
        /*0014*/ 	.word	0xfffffffd
	.align		4
        /*0018*/ 	.word	0x00000000
	.align		4
        /*001c*/ 	.word	0xfffffffc


//--------------------- .text._Z14gpu_matrixmultPfS_S_iiii --------------------------
	.section	.text._Z14gpu_matrixmultPfS_S_iiii,"ax",@progbits
	.align	128
        .global         _Z14gpu_matrixmultPfS_S_iiii
        .type           _Z14gpu_matrixmultPfS_S_iiii,@function
        .size           _Z14gpu_matrixmultPfS_S_iiii,(.L_x_18 - _Z14gpu_matrixmultPfS_S_iiii)
        .other          _Z14gpu_matrixmultPfS_S_iiii,@"STO_CUDA_ENTRY STV_DEFAULT"
_Z14gpu_matrixmultPfS_S_iiii:
.text._Z14gpu_matrixmultPfS_S_iiii:
[----:B------:R-:W-:Y:S01]  /*0000*/  LDC R1, c[0x0][0x37c] ;  /* 0x0000df00ff017b82 */ /* 0x000fe20000000800 */
[----:B------:R-:W0:Y:S01]  /*0010*/  LDCU UR4, c[0x0][0x3a4] ;  /* 0x00007480ff0477ac */ /* 0x000e220008000800 */
[----:B------:R-:W-:Y:S01]  /*0020*/  IMAD.MOV.U32 R2, RZ, RZ, 0x1 ;  /* 0x00000001ff027424 */ /* 0x000fe200078e00ff */
[----:B------:R-:W1:Y:S01]  /*0030*/  S2R R0, SR_TID.X ;  /* 0x0000000000007919 */ /* 0x000e620000002100 */
[----:B------:R-:W2:Y:S01]  /*0040*/  S2R R15, SR_CTAID.Y ;  /* 0x00000000000f7919 */ /* 0x000ea20000002600 */
[----:B0-----:R-:W0:Y:S01]  /*0050*/  I2F.F64 R8, UR4 ;  /* 0x0000000400087d12 */ /* 0x001e220008201c00 */
[----:B------:R-:W3:Y:S07]  /*0060*/  LDCU UR4, c[0x0][0x39c] ;  /* 0x00007380ff0477ac */ /* 0x000eee0008000800 */
[----:B0-----:R-:W0:Y:S08]  /*0070*/  MUFU.RCP64H R3, R9 ;  /* 0x0000000900037308 */ /* 0x001e300000001800 */
[----:B---3--:R-:W3:Y:S01]  /*0080*/  I2F.F64 R10, UR4 ;  /* 0x00000004000a7d12 */ /* 0x008ee20008201c00 */
[----:B------:R-:W1:Y:S01]  /*0090*/  LDCU UR4, c[0x0][0x360] ;  /* 0x00006c00ff0477ac */ /* 0x000e620008000800 */
[----:B------:R-:W2:Y:S01]  /*00a0*/  LDCU UR5, c[0x0][0x364] ;  /* 0x00006c80ff0577ac */ /* 0x000ea20008000800 */
[----:B0-----:R-:W-:Y:S01]  /*00b0*/  DFMA R4, -R8, R2, 1 ;  /* 0x3ff000000804742b */ /* 0x001fe20000000102 */
[----:B---3--:R-:W-:-:S07]  /*00c0*/  FSETP.GEU.AND P1, PT, |R11|, 6.5827683646048100446e-37, PT ;  /* 0x036000000b00780b */ /* 0x008fce0003f2e200 */
[----:B------:R-:W-:-:S08]  /*00d0*/  DFMA R4, R4, R4, R4 ;  /* 0x000000040404722b */ /* 0x000fd00000000004 */
[----:B------:R-:W-:-:S08]  /*00e0*/  DFMA R4, R2, R4, R2 ;  /* 0x000000040204722b */ /* 0x000fd00000000002 */
[----:B------:R-:W-:-:S08]  /*00f0*/  DFMA R2, -R8, R4, 1 ;  /* 0x3ff000000802742b */ /* 0x000fd00000000104 */
[----:B------:R-:W-:Y:S01]  /*0100*/  DFMA R2, R4, R2, R4 ;  /* 0x000000020402722b */ /* 0x000fe20000000004 */
[----:B------:R-:W1:Y:S01]  /*0110*/  S2R R5, SR_CTAID.X ;  /* 0x0000000000057919 */ /* 0x000e620000002500 */
[----:B------:R-:W2:Y:S06]  /*0120*/  S2R R4, SR_TID.Y ;  /* 0x0000000000047919 */ /* 0x000eac0000002200 */
[----:B------:R-:W-:-:S08]  /*0130*/  DMUL R6, R10, R2 ;  /* 0x000000020a067228 */ /* 0x000fd00000000000 */
[----:B------:R-:W-:-:S08]  /*0140*/  DFMA R12, -R8, R6, R10 ;  /* 0x00000006080c722b */ /* 0x000fd0000000010a */
[----:B------:R-:W-:-:S10]  /*0150*/  DFMA R2, R2, R12, R6 ;  /* 0x0000000c0202722b */ /* 0x000fd40000000006 */
[----:B------:R-:W-:Y:S01]  /*0160*/  FFMA R6, RZ, R9, R3 ;  /* 0x00000009ff067223 */ /* 0x000fe20000000003 */
[----:B-1----:R-:W-:-:S04]  /*0170*/  IMAD R5, R5, UR4, R0 ;  /* 0x0000000405057c24 */ /* 0x002fc8000f8e0200 */
[----:B------:R-:W-:Y:S01]  /*0180*/  FSETP.GT.AND P0, PT, |R6|, 1.469367938527859385e-39, PT ;  /* 0x001000000600780b */ /* 0x000fe20003f04200 */
[----:B--2---:R-:W-:-:S12]  /*0190*/  IMAD R6, R15, UR5, R4 ;  /* 0x000000050f067c24 */ /* 0x004fd8000f8e0204 */
[----:B------:R-:W-:Y:S05]  /*01a0*/  @P0 BRA P1, `(.L_x_0) ;  /* 0x0000000000080947 */ /* 0x000fea0000800000 */
[----:B------:R-:W-:-:S07]  /*01b0*/  MOV R14, 0x1d0 ;  /* 0x000001d0000e7802 */ /* 0x000fce0000000f00 */
[----:B------:R-:W-:Y:S05]  /*01c0*/  CALL.REL.NOINC `($__internal_0_$__cuda_sm20_div_rn_f64_full) ;  /* 0x0000000800f47944 */ /* 0x000fea0003c00000 */
.L_x_0:
[----:B------:R-:W0:Y:S01]  /*01d0*/  F2I.F64.CEIL R7, R2 ;  /* 0x0000000200077311 */ /* 0x000e220000309100 */
[----:B------:R-:W1:Y:S01]  /*01e0*/  LDCU.64 UR8, c[0x0][0x358] ;  /* 0x00006b00ff0877ac */ /* 0x000e620008000a00 */
[----:B------:R-:W-:Y:S01]  /*01f0*/  IMAD.MOV.U32 R11, RZ, RZ, RZ ;  /* 0x000000ffff0b7224 */ /* 0x000fe200078e00ff */
[----:B0-----:R-:W-:-:S13]  /*0200*/  ISETP.GE.AND P0, PT, R7, 0x1, PT ;  /* 0x000000010700780c */ /* 0x001fda0003f06270 */
[----:B-1----:R-:W-:Y:S05]  /*0210*/  @!P0 BRA `(.L_x_1) ;  /* 0x0000000800b88947 */ /* 0x002fea0003800000 */
[----:B------:R-:W0:Y:S01]  /*0220*/  LDCU UR10, c[0x0][0x3a4] ;  /* 0x00007480ff0a77ac */ /* 0x000e220008000800 */
[----:B------:R-:W1:Y:S01]  /*0230*/  S2UR UR6, SR_CgaCtaId ;  /* 0x00000000000679c3 */ /* 0x000e620000008800 */
[----:B------:R-:W-:Y:S01]  /*0240*/  IMAD.MOV.U32 R11, RZ, RZ, RZ ;  /* 0x000000ffff0b7224 */ /* 0x000fe200078e00ff */
[----:B------:R-:W2:Y:S01]  /*0250*/  LDCU UR11, c[0x0][0x39c] ;  /* 0x00007380ff0b77ac */ /* 0x000ea20008000800 */
[----:B------:R-:W-:Y:S01]  /*0260*/  UMOV UR5, 0x400 ;  /* 0x0000040000057882 */ /* 0x000fe20000000000 */
[----:B0-----:R-:W-:Y:S02]  /*0270*/  UIMAD UR4, UR10, UR10, URZ ;  /* 0x0000000a0a0472a4 */ /* 0x001fe4000f8e02ff */
[----:B------:R-:W-:Y:S02]  /*0280*/  IMAD R9, R4, UR10, RZ ;  /* 0x0000000a04097c24 */ /* 0x000fe4000f8e02ff */
[----:B------:R-:W-:Y:S01]  /*0290*/  USHF.L.U32 UR4, UR4, 0x2, URZ ;  /* 0x0000000204047899 */ /* 0x000fe200080006ff */
[----:B--2---:R-:W-:Y:S01]  /*02a0*/  IMAD R8, R6, UR11, R0 ;  /* 0x0000000b06087c24 */ /* 0x004fe2000f8e0200 */
[----:B-1----:R-:W-:-:S04]  /*02b0*/  ULEA UR5, UR6, UR5, 0x18 ;  /* 0x0000000506057291 */ /* 0x002fc8000f8ec0ff */
[----:B------:R-:W-:Y:S01]  /*02c0*/  LEA R10, R0, UR4, 0x2 ;  /* 0x00000004000a7c11 */ /* 0x000fe2000f8e10ff */
[----:B------:R-:W-:-:S03]  /*02d0*/  UIADD3 UR7, UPT, UPT, UR4, UR5, URZ ;  /* 0x0000000504077290 */ /* 0x000fc6000fffe0ff */
[----:B------:R-:W-:Y:S01]  /*02e0*/  UMOV UR4, URZ ;  /* 0x000000ff00047c82 */ /* 0x000fe20008000000 */
[----:B------:R-:W-:-:S08]  /*02f0*/  VIADD R10, R10, UR5 ;  /* 0x000000050a0a7c36 */ /* 0x000fd00008000000 */
.L_x_11:
[----:B0-----:R-:W0:Y:S08]  /*0300*/  LDC.64 R2, c[0x0][0x3a0] ;  /* 0x0000e800ff027b82 */ /* 0x001e300000000a00 */
[----:B------:R-:W1:Y:S08]  /*0310*/  LDC.64 R14, c[0x0][0x380] ;  /* 0x0000e000ff0e7b82 */ /* 0x000e700000000a00 */
[----:B------:R-:W2:Y:S01]  /*0320*/  LDC.64 R12, c[0x0][0x388] ;  /* 0x0000e200ff0c7b82 */ /* 0x000ea20000000a00 */
[----:B0-----:R-:W-:-:S02]  /*0330*/  IMAD R16, R3, UR4, R4 ;  /* 0x0000000403107c24 */ /* 0x001fc4000f8e0204 */
[----:B------:R-:W-:Y:S02]  /*0340*/  IMAD R17, R3, UR4, R8 ;  /* 0x0000000403117c24 */ /* 0x000fe4000f8e0208 */
[----:B------:R-:W-:Y:S02]  /*0350*/  IMAD R19, R16, R2, R5 ;  /* 0x0000000210137224 */ /* 0x000fe400078e0205 */
[----:B-1----:R-:W-:-:S05]  /*0360*/  IMAD.WIDE R16, R17, 0x4, R14 ;  /* 0x0000000411107825 */ /* 0x002fca00078e020e */
[----:B------:R-:W3:Y:S01]  /*0370*/  LDG.E R2, desc[UR8][R16.64] ;  /* 0x0000000810027981 */ /* 0x000ee2000c1e1900 */
[----:B--2---:R-:W-:Y:S01]  /*0380*/  IMAD.WIDE R14, R19, 0x4, R12 ;  /* 0x00000004130e7825 */ /* 0x004fe200078e020c */
[----:B------:R-:W-:Y:S01]  /*0390*/  IABS R20, R3 ;  /* 0x0000000300147213 */ /* 0x000fe20000000000 */
[----:B------:R-:W0:Y:S04]  /*03a0*/  LDC R19, c[0x0][0x39c] ;  /* 0x0000e700ff137b82 */ /* 0x000e280000000800 */
[----:B------:R0:W2:Y:S01]  /*03b0*/  LDG.E R14, desc[UR8][R14.64] ;  /* 0x000000080e0e7981 */ /* 0x0000a2000c1e1900 */
[----:B------:R-:W1:Y:S08]  /*03c0*/  I2F.RP R18, R20 ;  /* 0x0000001400127306 */ /* 0x000e700000209400 */
[----:B-1----:R-:W1:Y:S02]  /*03d0*/  MUFU.RCP R18, R18 ;  /* 0x0000001200127308 */ /* 0x002e640000001000 */
[----:B-1----:R-:W-:-:S06]  /*03e0*/  VIADD R12, R18, 0xffffffe ;  /* 0x0ffffffe120c7836 */ /* 0x002fcc0000000000 */
[----:B------:R1:W4:Y:S01]  /*03f0*/  F2I.FTZ.U32.TRUNC.NTZ R13, R12 ;  /* 0x0000000c000d7305 */ /* 0x000322000021f000 */
[----:B0-----:R-:W-:Y:S01]  /*0400*/  IABS R15, R19 ;  /* 0x00000013000f7213 */ /* 0x001fe20000000000 */
[----:B-1----:R-:W-:Y:S01]  /*0410*/  IMAD.MOV.U32 R12, RZ, RZ, RZ ;  /* 0x000000ffff0c7224 */ /* 0x002fe200078e00ff */
[----:B----4-:R-:W-:-:S05]  /*0420*/  IADD3 R21, PT, PT, RZ, -R13, RZ ;  /* 0x8000000dff157210 */ /* 0x010fca0007ffe0ff */
[----:B------:R-:W-:-:S04]  /*0430*/  IMAD R17, R21, R20, RZ ;  /* 0x0000001415117224 */ /* 0x000fc800078e02ff */
[----:B------:R-:W-:-:S06]  /*0440*/  IMAD.HI.U32 R13, R13, R17, R12 ;  /* 0x000000110d0d7227 */ /* 0x000fcc00078e000c */
[----:B------:R-:W-:-:S04]  /*0450*/  IMAD.HI.U32 R13, R13, R15, RZ ;  /* 0x0000000f0d0d7227 */ /* 0x000fc800078e00ff */
[----:B------:R-:W-:-:S04]  /*0460*/  IMAD.MOV R13, RZ, RZ, -R13 ;  /* 0x000000ffff0d7224 */ /* 0x000fc800078e0a0d */
[----:B------:R-:W-:-:S05]  /*0470*/  IMAD R13, R20, R13, R15 ;  /* 0x0000000d140d7224 */ /* 0x000fca00078e020f */
[----:B------:R-:W-:-:S13]  /*0480*/  ISETP.GT.U32.AND P0, PT, R20, R13, PT ;  /* 0x0000000d1400720c */ /* 0x000fda0003f04070 */
[----:B------:R-:W-:-:S05]  /*0490*/  @!P0 IMAD.IADD R13, R13, 0x1, -R20 ;  /* 0x000000010d0d8824 */ /* 0x000fca00078e0a14 */
[----:B------:R-:W-:Y:S02]  /*04a0*/  ISETP.GT.U32.AND P0, PT, R20, R13, PT ;  /* 0x0000000d1400720c */ /* 0x000fe40003f04070 */
[----:B------:R-:W-:Y:S01]  /*04b0*/  ISETP.GE.AND P1, PT, R19, RZ, PT ;  /* 0x000000ff1300720c */ /* 0x000fe20003f26270 */
[----:B------:R-:W0:Y:S10]  /*04c0*/  S2UR UR6, SR_CgaCtaId ;  /* 0x00000000000679c3 */ /* 0x000e340000008800 */
[----:B------:R-:W-:Y:S01]  /*04d0*/  @!P0 IMAD.IADD R13, R13, 0x1, -R20 ;  /* 0x000000010d0d8824 */ /* 0x000fe200078e0a14 */
[----:B------:R-:W-:Y:S01]  /*04e0*/  ISETP.NE.AND P0, PT, R3, RZ, PT ;  /* 0x000000ff0300720c */ /* 0x000fe20003f05270 */
[----:B------:R-:W-:-:S03]  /*04f0*/  VIADD R17, R7, 0xffffffff ;  /* 0xffffffff07117836 */ /* 0x000fc60000000000 */
[----:B------:R-:W-:-:S05]  /*0500*/  MOV R16, R13 ;  /* 0x0000000d00107202 */ /* 0x000fca0000000f00 */
[----:B------:R-:W-:Y:S01]  /*0510*/  @!P1 IMAD.MOV R16, RZ, RZ, -R16 ;  /* 0x000000ffff109224 */ /* 0x000fe200078e0a10 */
[----:B------:R-:W-:-:S03]  /*0520*/  ISETP.NE.AND P1, PT, R17, UR4, PT ;  /* 0x0000000411007c0c */ /* 0x000fc6000bf25270 */
[----:B------:R-:W-:-:S04]  /*0530*/  @!P0 LOP3.LUT R16, RZ, R3, RZ, 0x33, !PT ;  /* 0x00000003ff108212 */ /* 0x000fc800078e33ff */
[C---:B------:R-:W-:Y:S02]  /*0540*/  ISETP.NE.AND P0, PT, R16.reuse, RZ, PT ;  /* 0x000000ff1000720c */ /* 0x040fe40003f05270 */
[----:B------:R-:W-:Y:S01]  /*0550*/  SEL R16, R16, R3, !P1 ;  /* 0x0000000310107207 */ /* 0x000fe20004800000 */
[----:B------:R-:W-:-:S03]  /*0560*/  UMOV UR5, 0x400 ;  /* 0x0000040000057882 */ /* 0x000fc60000000000 */
[----:B------:R-:W-:Y:S01]  /*0570*/  SEL R16, R16, R3, P0 ;  /* 0x0000000310107207 */ /* 0x000fe20000000000 */
[----:B0-----:R-:W-:Y:S01]  /*0580*/  ULEA UR5, UR6, UR5, 0x18 ;  /* 0x0000000506057291 */ /* 0x001fe2000f8ec0ff */
[----:B------:R-:W-:Y:S02]  /*0590*/  IMAD.IADD R12, R9, 0x1, R0 ;  /* 0x00000001090c7824 */ /* 0x000fe400078e0200 */
[----:B------:R-:W-:-:S03]  /*05a0*/  ISETP.GE.AND P0, PT, R16, 0x1, PT ;  /* 0x000000011000780c */ /* 0x000fc60003f06270 */
[C---:B------:R-:W-:Y:S02]  /*05b0*/  LEA R13, R12.reuse, UR5, 0x2 ;  /* 0x000000050c0d7c11 */ /* 0x040fe4000f8e10ff */
[----:B------:R-:W-:-:S03]  /*05c0*/  LEA R15, R12, UR7, 0x2 ;  /* 0x000000070c0f7c11 */ /* 0x000fc6000f8e10ff */
[----:B---3--:R0:W-:Y:S04]  /*05d0*/  STS [R13], R2 ;  /* 0x000000020d007388 */ /* 0x0081e80000000800 */
[----:B--2---:R0:W-:Y:S01]  /*05e0*/  STS [R15], R14 ;  /* 0x0000000e0f007388 */ /* 0x0041e20000000800 */
[----:B------:R-:W-:Y:S06]  /*05f0*/  BAR.SYNC.DEFER_BLOCKING 0x0 ;  /* 0x0000000000007b1d */ /* 0x000fec0000010000 */
[----:B------:R-:W-:Y:S05]  /*0600*/  @!P0 BRA `(.L_x_2) ;  /* 0x0000000400ac8947 */ /* 0x000fea0003800000 */
[----:B0-----:R-:W-:Y:S01]  /*0610*/  VIADD R2, R9, 0x1 ;  /* 0x0000000109027836 */ /* 0x001fe20000000000 */
[----:B------:R-:W-:Y:S04]  /*0620*/  BSSY.RECONVERGENT B0, `(.L_x_3) ;  /* 0x0000036000007945 */ /* 0x000fe80003800200 */
[----:B------:R-:W-:-:S05]  /*0630*/  VIADDMNMX R2, R16, R9, R2, !PT ;  /* 0x0000000910027246 */ /* 0x000fca0007800102 */
[----:B------:R-:W-:Y:S02]  /*0640*/  IMAD.IADD R13, R9, 0x1, -R2 ;  /* 0x00000001090d7824 */ /* 0x000fe400078e0a02 */
[--C-:B------:R-:W-:Y:S01]  /*0650*/  IMAD.IADD R12, R2, 0x1, -R9.reuse ;  /* 0x00000001020c7824 */ /* 0x100fe200078e0a09 */
[----:B------:R-:W-:Y:S02]  /*0660*/  MOV R2, R0 ;  /* 0x0000000000027202 */ /* 0x000fe40000000f00 */
[----:B------:R-:W-:Y:S01]  /*0670*/  ISETP.GT.U32.AND P1, PT, R13, -0x8, PT ;  /* 0xfffffff80d00780c */ /* 0x000fe20003f24070 */
[----:B------:R-:W-:Y:S01]  /*0680*/  IMAD.MOV.U32 R13, RZ, RZ, R9 ;  /* 0x000000ffff0d7224 */ /* 0x000fe200078e0009 */
[----:B------:R-:W-:-:S11]  /*0690*/  LOP3.LUT P0, R23, R12, 0x7, RZ, 0xc0, !PT ;  /* 0x000000070c177812 */ /* 0x000fd6000780c0ff */
[----:B------:R-:W-:Y:S05]  /*06a0*/  @P1 BRA `(.L_x_4) ;  /* 0x0000000000b41947 */ /* 0x000fea0003800000 */
[----:B------:R-:W-:Y:S01]  /*06b0*/  LEA R15, R9, UR5, 0x2 ;  /* 0x00000005090f7c11 */ /* 0x000fe2000f8e10ff */
[----:B------:R-:W-:Y:S01]  /*06c0*/  IMAD.MOV.U32 R14, RZ, RZ, R10 ;  /* 0x000000ffff0e7224 */ /* 0x000fe200078e000a */
[----:B------:R-:W-:Y:S01]  /*06d0*/  LOP3.LUT R16, R12, 0xfffffff8, RZ, 0xc0, !PT ;  /* 0xfffffff80c107812 */ /* 0x000fe200078ec0ff */
[----:B------:R-:W-:Y:S02]  /*06e0*/  IMAD.MOV.U32 R2, RZ, RZ, R0 ;  /* 0x000000ffff027224 */ /* 0x000fe400078e0000 */
[----:B------:R-:W-:Y:S01]  /*06f0*/  IMAD.MOV.U32 R13, RZ, RZ, R9 ;  /* 0x000000ffff0d7224 */ /* 0x000fe200078e0009 */
[----:B------:R-:W-:Y:S01]  /*0700*/  IADD3 R16, PT, PT, -R16, RZ, RZ ;  /* 0x000000ff10107210 */ /* 0x000fe20007ffe1ff */
[----:B------:R-:W-:-:S07]  /*0710*/  VIADD R15, R15, 0x10 ;  /* 0x000000100f0f7836 */ /* 0x000fce0000000000 */
.L_x_5:
[C---:B------:R-:W-:Y:S01]  /*0720*/  IMAD R26, R3.reuse, 0x4, R14 ;  /* 0x00000004031a7824 */ /* 0x040fe200078e020e */
[----:B------:R-:W-:Y:S01]  /*0730*/  LDS R22, [R15+-0x10] ;  /* 0xfffff0000f167984 */ /* 0x000fe20000000800 */
[----:B------:R-:W-:Y:S02]  /*0740*/  VIADD R16, R16, 0x8 ;  /* 0x0000000810107836 */ /* 0x000fe40000000000 */
[----:B------:R-:W-:Y:S01]  /*0750*/  IMAD R20, R3, 0x4, R26 ;  /* 0x0000000403147824 */ /* 0x000fe200078e021a */
[----:B------:R0:W1:Y:S01]  /*0760*/  LDS R24, [R14] ;  /* 0x000000000e187984 */ /* 0x0000620000000800 */
[----:B------:R-:W-:Y:S01]  /*0770*/  VIADD R13, R13, 0x8 ;  /* 0x000000080d0d7836 */ /* 0x000fe20000000000 */
[----:B------:R-:W-:Y:S01]  /*0780*/  ISETP.NE.AND P1, PT, R16, RZ, PT ;  /* 0x000000ff1000720c */ /* 0x000fe20003f25270 */
[C---:B------:R-:W-:Y:S01]  /*0790*/  IMAD R28, R3.reuse, 0x4, R20 ;  /* 0x00000004031c7824 */ /* 0x040fe200078e0214 */
[----:B------:R-:W-:Y:S01]  /*07a0*/  LDS R21, [R15+-0xc] ;  /* 0xfffff4000f157984 */ /* 0x000fe20000000800 */
[----:B------:R-:W-:-:S02]  /*07b0*/  IMAD R2, R3, 0x8, R2 ;  /* 0x0000000803027824 */ /* 0x000fc400078e0202 */
[C---:B------:R-:W-:Y:S01]  /*07c0*/  IMAD R25, R3.reuse, 0x4, R28 ;  /* 0x0000000403197824 */ /* 0x040fe200078e021c */
[----:B------:R-:W2:Y:S01]  /*07d0*/  LDS R26, [R26] ;  /* 0x000000001a1a7984 */ /* 0x000ea20000000800 */
[----:B0-----:R-:W-:-:S03]  /*07e0*/  IMAD R14, R3, 0x20, R14 ;  /* 0x00000020030e7824 */ /* 0x001fc600078e020e */
[----:B------:R-:W-:Y:S04]  /*07f0*/  LDS R19, [R15+-0x8] ;  /* 0xfffff8000f137984 */ /* 0x000fe80000000800 */
[----:B------:R-:W0:Y:S04]  /*0800*/  LDS R20, [R20] ;  /* 0x0000000014147984 */ /* 0x000e280000000800 */
[----:B------:R-:W-:Y:S04]  /*0810*/  LDS R17, [R15+-0x4] ;  /* 0xfffffc000f117984 */ /* 0x000fe80000000800 */
[----:B------:R-:W3:Y:S01]  /*0820*/  LDS R18, [R28] ;  /* 0x000000001c127984 */ /* 0x000ee20000000800 */
[----:B-1----:R-:W-:-:S03]  /*0830*/  FFMA R22, R22, R24, R11 ;  /* 0x0000001816167223 */ /* 0x002fc6000000000b */
[----:B------:R-:W-:Y:S01]  /*0840*/  LDS R11, [R15] ;  /* 0x000000000f0b7984 */ /* 0x000fe20000000800 */
[----:B--2---:R-:W-:Y:S01]  /*0850*/  FFMA R24, R21, R26, R22 ;  /* 0x0000001a15187223 */ /* 0x004fe20000000016 */
[C---:B------:R-:W-:Y:S02]  /*0860*/  IMAD R21, R3.reuse, 0x4, R25 ;  /* 0x0000000403157824 */ /* 0x040fe400078e0219 */
[----:B------:R-:W1:Y:S03]  /*0870*/  LDS R22, [R25] ;  /* 0x0000000019167984 */ /* 0x000e660000000800 */
[----:B------:R-:W-:Y:S01]  /*0880*/  LEA R26, R3, R21, 0x2 ;  /* 0x00000015031a7211 */ /* 0x000fe200078e10ff */
[----:B0-----:R-:W-:Y:S02]  /*0890*/  FFMA R24, R19, R20, R24 ;  /* 0x0000001413187223 */ /* 0x001fe40000000018 */
[----:B------:R-:W-:Y:S02]  /*08a0*/  LDS R19, [R15+0x4] ;  /* 0x000004000f137984 */ /* 0x000fe40000000800 */
[----:B------:R-:W-:-:S02]  /*08b0*/  IMAD R27, R3, 0x4, R26 ;  /* 0x00000004031b7824 */ /* 0x000fc400078e021a */
[----:B------:R-:W0:Y:S01]  /*08c0*/  LDS R20, [R21] ;  /* 0x0000000015147984 */ /* 0x000e220000000800 */
[----:B---3--:R-:W-:-:S03]  /*08d0*/  FFMA R18, R17, R18, R24 ;  /* 0x0000001211127223 */ /* 0x008fc60000000018 */
[----:B------:R-:W-:Y:S04]  /*08e0*/  LDS R17, [R15+0x8] ;  /* 0x000008000f117984 */ /* 0x000fe80000000800 */
[----:B------:R-:W2:Y:S04]  /*08f0*/  LDS R26, [R26] ;  /* 0x000000001a1a7984 */ /* 0x000ea80000000800 */
[----:B------:R-:W-:Y:S04]  /*0900*/  LDS R27, [R27] ;  /* 0x000000001b1b7984 */ /* 0x000fe80000000800 */
[----:B------:R3:W4:Y:S02]  /*0910*/  LDS R24, [R15+0xc] ;  /* 0x00000c000f187984 */ /* 0x0007240000000800 */
[----:B---3--:R-:W-:Y:S01]  /*0920*/  IADD3 R15, PT, PT, R15, 0x20, RZ ;  /* 0x000000200f0f7810 */ /* 0x008fe20007ffe0ff */
[----:B-1----:R-:W-:-:S04]  /*0930*/  FFMA R18, R11, R22, R18 ;  /* 0x000000160b127223 */ /* 0x002fc80000000012 */
[----:B0-----:R-:W-:-:S04]  /*0940*/  FFMA R18, R19, R20, R18 ;  /* 0x0000001413127223 */ /* 0x001fc80000000012 */
[----:B--2---:R-:W-:-:S04]  /*0950*/  FFMA R17, R17, R26, R18 ;  /* 0x0000001a11117223 */ /* 0x004fc80000000012 */
[----:B----4-:R-:W-:Y:S01]  /*0960*/  FFMA R11, R24, R27, R17 ;  /* 0x0000001b180b7223 */ /* 0x010fe20000000011 */
[----:B------:R-:W-:Y:S06]  /*0970*/  @P1 BRA `(.L_x_5) ;  /* 0xfffffffc00681947 */ /* 0x000fec000383ffff */
.L_x_4:
[----:B------:R-:W-:Y:S05]  /*0980*/  BSYNC.RECONVERGENT B0 ;  /* 0x0000000000007941 */ /* 0x000fea0003800200 */
.L_x_3:
[----:B------:R-:W-:Y:S04]  /*0990*/  BSSY.RECONVERGENT B0, `(.L_x_2) ;  /* 0x0000032000007945 */ /* 0x000fe80003800200 */
[----:B------:R-:W-:Y:S05]  /*09a0*/  @!P0 BRA `(.L_x_6) ;  /* 0x0000000000c08947 */ /* 0x000fea0003800000 */
[----:B------:R-:W-:Y:S01]  /*09b0*/  ISETP.GE.U32.AND P0, PT, R23, 0x4, PT ;  /* 0x000000041700780c */ /* 0x000fe20003f06070 */
[----:B------:R-:W-:Y:S01]  /*09c0*/  BSSY.RECONVERGENT B1, `(.L_x_7) ;  /* 0x0000017000017945 */ /* 0x000fe20003800200 */
[----:B------:R-:W-:-:S04]  /*09d0*/  LOP3.LUT R17, R12, 0x3, RZ, 0xc0, !PT ;  /* 0x000000030c117812 */ /* 0x000fc800078ec0ff */
[----:B------:R-:W-:-:S07]  /*09e0*/  ISETP.NE.AND P1, PT, R17, RZ, PT ;  /* 0x000000ff1100720c */ /* 0x000fce0003f25270 */
[----:B------:R-:W-:Y:S06]  /*09f0*/  @!P0 BRA `(.L_x_8) ;  /* 0x00000000004c8947 */ /* 0x000fec0003800000 */
[----:B------:R-:W-:Y:S01]  /*0a00*/  LEA R18, R2, UR7, 0x2 ;  /* 0x0000000702127c11 */ /* 0x000fe2000f8e10ff */
[----:B------:R-:W-:Y:S01]  /*0a10*/  IMAD R2, R3, 0x4, R2 ;  /* 0x0000000403027824 */ /* 0x000fe200078e0202 */
[C---:B------:R-:W-:Y:S02]  /*0a20*/  LEA R14, R13.reuse, UR5, 0x2 ;  /* 0x000000050d0e7c11 */ /* 0x040fe4000f8e10ff */
[----:B------:R-:W-:Y:S01]  /*0a30*/  IADD3 R13, PT, PT, R13, 0x4, RZ ;  /* 0x000000040d0d7810 */ /* 0x000fe20007ffe0ff */
[C---:B------:R-:W-:Y:S01]  /*0a40*/  IMAD R22, R3.reuse, 0x4, R18 ;  /* 0x0000000403167824 */ /* 0x040fe200078e0212 */
[----:B------:R-:W-:Y:S03]  /*0a50*/  LDS R15, [R18] ;  /* 0x00000000120f7984 */ /* 0x000fe60000000800 */
[C---:B------:R-:W-:Y:S01]  /*0a60*/  IMAD R26, R3.reuse, 0x4, R22 ;  /* 0x00000004031a7824 */ /* 0x040fe200078e0216 */
[----:B------:R-:W0:Y:S03]  /*0a70*/  LDS R16, [R14] ;  /* 0x000000000e107984 */ /* 0x000e260000000800 */
[----:B------:R-:W-:Y:S01]  /*0a80*/  IMAD R19, R3, 0x4, R26 ;  /* 0x0000000403137824 */ /* 0x000fe200078e021a */
[----:B------:R-:W-:Y:S04]  /*0a90*/  LDS R20, [R14+0x4] ;  /* 0x000004000e147984 */ /* 0x000fe80000000800 */
[----:B------:R-:W1:Y:S04]  /*0aa0*/  LDS R22, [R22] ;  /* 0x0000000016167984 */ /* 0x000e680000000800 */
[----:B------:R-:W-:Y:S04]  /*0ab0*/  LDS R24, [R14+0x8] ;  /* 0x000008000e187984 */ /* 0x000fe80000000800 */
[----:B------:R-:W2:Y:S04]  /*0ac0*/  LDS R26, [R26] ;  /* 0x000000001a1a7984 */ /* 0x000ea80000000800 */
[----:B------:R-:W-:Y:S04]  /*0ad0*/  LDS R28, [R14+0xc] ;  /* 0x00000c000e1c7984 */ /* 0x000fe80000000800 */
[----:B------:R-:W3:Y:S01]  /*0ae0*/  LDS R19, [R19] ;  /* 0x0000000013137984 */ /* 0x000ee20000000800 */
[----:B0-----:R-:W-:-:S04]  /*0af0*/  FFMA R15, R16, R15, R11 ;  /* 0x0000000f100f7223 */ /* 0x001fc8000000000b */
[----:B-1----:R-:W-:-:S04]  /*0b00*/  FFMA R15, R20, R22, R15 ;  /* 0x00000016140f7223 */ /* 0x002fc8000000000f */
[----:B--2---:R-:W-:-:S04]  /*0b10*/  FFMA R15, R24, R26, R15 ;  /* 0x0000001a180f7223 */ /* 0x004fc8000000000f */
[----:B---3--:R-:W-:-:S07]  /*0b20*/  FFMA R11, R28, R19, R15 ;  /* 0x000000131c0b7223 */ /* 0x008fce000000000f */
.L_x_8:
[----:B------:R-:W-:Y:S05]  /*0b30*/  BSYNC.RECONVERGENT B1 ;  /* 0x0000000000017941 */ /* 0x000fea0003800200 */
.L_x_7:
[----:B------:R-:W-:Y:S05]  /*0b40*/  @!P1 BRA `(.L_x_6) ;  /* 0x0000000000589947 */ /* 0x000fea0003800000 */
[----:B------:R-:W-:Y:S01]  /*0b50*/  ISETP.NE.AND P0, PT, R17, 0x1, PT ;  /* 0x000000011100780c */ /* 0x000fe20003f05270 */
[----:B------:R-:W-:Y:S01]  /*0b60*/  BSSY.RECONVERGENT B1, `(.L_x_9) ;  /* 0x000000f000017945 */ /* 0x000fe20003800200 */
[----:B------:R-:W-:-:S04]  /*0b70*/  LOP3.LUT R12, R12, 0x1, RZ, 0xc0, !PT ;  /* 0x000000010c0c7812 */ /* 0x000fc800078ec0ff */
[----:B------:R-:W-:-:S07]  /*0b80*/  ISETP.NE.U32.AND P1, PT, R12, 0x1, PT ;  /* 0x000000010c00780c */ /* 0x000fce0003f25070 */
[----:B------:R-:W-:Y:S06]  /*0b90*/  @!P0 BRA `(.L_x_10) ;  /* 0x00000000002c8947 */ /* 0x000fec0003800000 */
[----:B------:R-:W-:Y:S01]  /*0ba0*/  LEA R16, R2, UR7, 0x2 ;  /* 0x0000000702107c11 */ /* 0x000fe2000f8e10ff */
[----:B------:R-:W-:Y:S01]  /*0bb0*/  IMAD R2, R3, 0x2, R2 ;  /* 0x0000000203027824 */ /* 0x000fe200078e0202 */
[C---:B------:R-:W-:Y:S01]  /*0bc0*/  LEA R12, R13.reuse, UR5, 0x2 ;  /* 0x000000050d0c7c11 */ /* 0x040fe2000f8e10ff */
[----:B------:R-:W-:Y:S02]  /*0bd0*/  VIADD R13, R13, 0x2 ;  /* 0x000000020d0d7836 */ /* 0x000fe40000000000 */
[----:B------:R-:W-:Y:S01]  /*0be0*/  IMAD R17, R3, 0x4, R16 ;  /* 0x0000000403117824 */ /* 0x000fe200078e0210 */
[----:B------:R-:W-:Y:S04]  /*0bf0*/  LDS R15, [R16] ;  /* 0x00000000100f7984 */ /* 0x000fe80000000800 */
[----:B------:R-:W0:Y:S04]  /*0c00*/  LDS R14, [R12] ;  /* 0x000000000c0e7984 */ /* 0x000e280000000800 */
[----:B------:R-:W-:Y:S04]  /*0c10*/  LDS R18, [R12+0x4] ;  /* 0x000004000c127984 */ /* 0x000fe80000000800 */
[----:B------:R-:W1:Y:S01]  /*0c20*/  LDS R17, [R17] ;  /* 0x0000000011117984 */ /* 0x000e620000000800 */
[----:B0-----:R-:W-:-:S04]  /*0c30*/  FFMA R11, R14, R15, R11 ;  /* 0x0000000f0e0b7223 */ /* 0x001fc8000000000b */
[----:B-1----:R-:W-:-:S07]  /*0c40*/  FFMA R11, R18, R17, R11 ;  /* 0x00000011120b7223 */ /* 0x002fce000000000b */
.L_x_10:
[----:B------:R-:W-:Y:S05]  /*0c50*/  BSYNC.RECONVERGENT B1 ;  /* 0x0000000000017941 */ /* 0x000fea0003800200 */
.L_x_9:
[----:B------:R-:W-:Y:S02]  /*0c60*/  @!P1 LEA R12, R2, UR7, 0x2 ;  /* 0x00000007020c9c11 */ /* 0x000fe4000f8e10ff */
[----:B------:R-:W-:-:S04]  /*0c70*/  @!P1 LEA R3, R13, UR5, 0x2 ;  /* 0x000000050d039c11 */ /* 0x000fc8000f8e10ff */
[----:B------:R-:W-:Y:S04]  /*0c80*/  @!P1 LDS R12, [R12] ;  /* 0x000000000c0c9984 */ /* 0x000fe80000000800 */
[----:B------:R-:W0:Y:S02]  /*0c90*/  @!P1 LDS R2, [R3] ;  /* 0x0000000003029984 */ /* 0x000e240000000800 */
[----:B0-----:R-:W-:-:S07]  /*0ca0*/  @!P1 FFMA R11, R2, R12, R11 ;  /* 0x0000000c020b9223 */ /* 0x001fce000000000b */
.L_x_6:
[----:B------:R-:W-:Y:S05]  /*0cb0*/  BSYNC.RECONVERGENT B0 ;  /* 0x0000000000007941 */ /* 0x000fea0003800200 */
.L_x_2:
[----:B------:R-:W-:Y:S01]  /*0cc0*/  UIADD3 UR4, UPT, UPT, UR4, 0x1, URZ ;  /* 0x0000000104047890 */ /* 0x000fe2000fffe0ff */
[----:B------:R-:W-:Y:S05]  /*0cd0*/  BAR.SYNC.DEFER_BLOCKING 0x0 ;  /* 0x0000000000007b1d */ /* 0x000fea0000010000 */
[----:B------:R-:W-:-:S13]  /*0ce0*/  ISETP.NE.AND P0, PT, R7, UR4, PT ;  /* 0x0000000407007c0c */ /* 0x000fda000bf05270 */
[----:B------:R-:W-:Y:S05]  /*0cf0*/  @P0 BRA `(.L_x_11) ;  /* 0xfffffff400800947 */ /* 0x000fea000383ffff */
.L_x_1:
[----:B------:R-:W1:Y:S01]  /*0d00*/  LDCU UR6, c[0x0][0x3a0] ;  /* 0x00007400ff0677ac */ /* 0x000e620008000800 */
[----:B------:R-:W2:Y:S01]  /*0d10*/  LDCU UR5, c[0x0][0x398] ;  /* 0x00007300ff0577ac */ /* 0x000ea20008000800 */
[----:B-1----:R-:W-:-:S04]  /*0d20*/  ISETP.GE.AND P0, PT, R5, UR6, PT ;  /* 0x0000000605007c0c */ /* 0x002fc8000bf06270 */
[----:B--2---:R-:W-:-:S13]  /*0d30*/  ISETP.GE.OR P0, PT, R6, UR5, P0 ;  /* 0x0000000506007c0c */ /* 0x004fda0008706670 */
[----:B------:R-:W-:Y:S05]  /*0d40*/  @P0 EXIT ;  /* 0x000000000000094d */ /* 0x000fea0003800000 */
[----:B0-----:R-:W0:Y:S01]  /*0d50*/  LDC.64 R2, c[0x0][0x390] ;  /* 0x0000e400ff027b82 */ /* 0x001e220000000a00 */
[----:B------:R-:W-:-:S04]  /*0d60*/  IMAD R5, R6, UR6, R5 ;  /* 0x0000000606057c24 */ /* 0x000fc8000f8e0205 */
[----:B0-----:R-:W-:-:S05]  /*0d70*/  IMAD.WIDE R2, R5, 0x4, R2 ;  /* 0x0000000405027825 */ /* 0x001fca00078e0202 */
[----:B------:R-:W-:Y:S01]  /*0d80*/  STG.E desc[UR8][R2.64], R11 ;  /* 0x0000000b02007986 */ /* 0x000fe2000c101908 */
[----:B------:R-:W-:Y:S05]  /*0d90*/  EXIT ;  /* 0x000000000000794d */ /* 0x000fea0003800000 */
        .weak           $__internal_0_$__cuda_sm20_div_rn_f64_full
        .type           $__internal_0_$__cuda_sm20_div_rn_f64_full,@function
        .size           $__internal_0_$__cuda_sm20_div_rn_f64_full,(.L_x_18 - $__internal_0_$__cuda_sm20_div_rn_f64_full)
$__internal_0_$__cuda_sm20_div_rn_f64_full:
[C---:B------:R-:W-:Y:S01]  /*0da0*/  FSETP.GEU.AND P0, PT, |R9|.reuse, 1.469367938527859385e-39, PT ;  /* 0x001000000900780b */ /* 0x040fe20003f0e200 */
[----:B------:R-:W-:Y:S01]  /*0db0*/  IMAD.MOV.U32 R15, RZ, RZ, 0x1ca00000 ;  /* 0x1ca00000ff0f7424 */ /* 0x000fe200078e00ff */
[C---:B------:R-:W-:Y:S02]  /*0dc0*/  LOP3.LUT R2, R9.reuse, 0x800fffff, RZ, 0xc0, !PT ;  /* 0x800fffff09027812 */ /* 0x040fe400078ec0ff */
[----:B------:R-:W-:Y:S02]  /*0dd0*/  MOV R16, 0x1 ;  /* 0x0000000100107802 */ /* 0x000fe40000000f00 */
[----:B------:R-:W-:Y:S01]  /*0de0*/  LOP3.LUT R3, R2, 0x3ff00000, RZ, 0xfc, !PT ;  /* 0x3ff0000002037812 */ /* 0x000fe200078efcff */
[----:B------:R-:W-:Y:S01]  /*0df0*/  IMAD.MOV.U32 R2, RZ, RZ, R8 ;  /* 0x000000ffff027224 */ /* 0x000fe200078e0008 */
[----:B------:R-:W-:Y:S02]  /*0e00*/  LOP3.LUT R20, R9, 0x7ff00000, RZ, 0xc0, !PT ;  /* 0x7ff0000009147812 */ /* 0x000fe400078ec0ff */
[----:B------:R-:W-:-:S03]  /*0e10*/  LOP3.LUT R7, R11, 0x7ff00000, RZ, 0xc0, !PT ;  /* 0x7ff000000b077812 */ /* 0x000fc600078ec0ff */
[----:B------:R-:W-:Y:S01]  /*0e20*/  @!P0 DMUL R2, R8, 8.98846567431157953865e+307 ;  /* 0x7fe0000008028828 */ /* 0x000fe20000000000 */
[----:B------:R-:W-:Y:S01]  /*0e30*/  ISETP.GE.U32.AND P1, PT, R7, R20, PT ;  /* 0x000000140700720c */ /* 0x000fe20003f26070 */
[----:B------:R-:W-:-:S04]  /*0e40*/  IMAD.MOV.U32 R22, RZ, RZ, R7 ;  /* 0x000000ffff167224 */ /* 0x000fc800078e0007 */
[----:B------:R-:W0:Y:S02]  /*0e50*/  MUFU.RCP64H R17, R3 ;  /* 0x0000000300117308 */ /* 0x000e240000001800 */
[----:B0-----:R-:W-:-:S08]  /*0e60*/  DFMA R12, R16, -R2, 1 ;  /* 0x3ff00000100c742b */ /* 0x001fd00000000802 */
[----:B------:R-:W-:-:S08]  /*0e70*/  DFMA R12, R12, R12, R12 ;  /* 0x0000000c0c0c722b */ /* 0x000fd0000000000c */
[----:B------:R-:W-:Y:S01]  /*0e80*/  DFMA R16, R16, R12, R16 ;  /* 0x0000000c1010722b */ /* 0x000fe20000000010 */
[----:B------:R-:W-:Y:S01]  /*0e90*/  SEL R13, R15, 0x63400000, !P1 ;  /* 0x634000000f0d7807 */ /* 0x000fe20004800000 */
[----:B------:R-:W-:Y:S01]  /*0ea0*/  IMAD.MOV.U32 R12, RZ, RZ, R10 ;  /* 0x000000ffff0c7224 */ /* 0x000fe200078e000a */
[----:B------:R-:W-:Y:S02]  /*0eb0*/  FSETP.GEU.AND P1, PT, |R11|, 1.469367938527859385e-39, PT ;  /* 0x001000000b00780b */ /* 0x000fe40003f2e200 */
[----:B------:R-:W-:-:S03]  /*0ec0*/  LOP3.LUT R13, R13, 0x800fffff, R11, 0xf8, !PT ;  /* 0x800fffff0d0d7812 */ /* 0x000fc600078ef80b */
[----:B------:R-:W-:-:S08]  /*0ed0*/  DFMA R18, R16, -R2, 1 ;  /* 0x3ff000001012742b */ /* 0x000fd00000000802 */
[----:B------:R-:W-:Y:S01]  /*0ee0*/  DFMA R16, R16, R18, R16 ;  /* 0x000000121010722b */ /* 0x000fe20000000010 */
[----:B------:R-:W-:Y:S10]  /*0ef0*/  @P1 BRA `(.L_x_12) ;  /* 0x0000000000201947 */ /* 0x000ff40003800000 */
[----:B------:R-:W-:-:S04]  /*0f00*/  LOP3.LUT R18, R9, 0x7ff00000, RZ, 0xc0, !PT ;  /* 0x7ff0000009127812 */ /* 0x000fc800078ec0ff */
[----:B------:R-:W-:Y:S01]  /*0f10*/  ISETP.GE.U32.AND P1, PT, R7, R18, PT ;  /* 0x000000120700720c */ /* 0x000fe20003f26070 */
[----:B------:R-:W-:-:S03]  /*0f20*/  IMAD.MOV.U32 R18, RZ, RZ, RZ ;  /* 0x000000ffff127224 */ /* 0x000fc600078e00ff */
[----:B------:R-:W-:-:S04]  /*0f30*/  SEL R19, R15, 0x63400000, !P1 ;  /* 0x634000000f137807 */ /* 0x000fc80004800000 */
[----:B------:R-:W-:-:S04]  /*0f40*/  LOP3.LUT R19, R19, 0x80000000, R11, 0xf8, !PT ;  /* 0x8000000013137812 */ /* 0x000fc800078ef80b */
[----:B------:R-:W-:-:S06]  /*0f50*/  LOP3.LUT R19, R19, 0x100000, RZ, 0xfc, !PT ;  /* 0x0010000013137812 */ /* 0x000fcc00078efcff */
[----:B------:R-:W-:-:S10]  /*0f60*/  DFMA R12, R12, 2, -R18 ;  /* 0x400000000c0c782b */ /* 0x000fd40000000812 */
[----:B------:R-:W-:-:S07]  /*0f70*/  LOP3.LUT R22, R13, 0x7ff00000, RZ, 0xc0, !PT ;  /* 0x7ff000000d167812 */ /* 0x000fce00078ec0ff */
.L_x_12:
[----:B------:R-:W-:Y:S01]  /*0f80*/  MOV R23, R20 ;  /* 0x0000001400177202 */ /* 0x000fe20000000f00 */
[----:B------:R-:W-:Y:S01]  /*0f90*/  VIADD R24, R22, 0xffffffff ;  /* 0xffffffff16187836 */ /* 0x000fe20000000000 */
[----:B------:R-:W-:Y:S01]  /*0fa0*/  @!P0 LOP3.LUT R23, R3, 0x7ff00000, RZ, 0xc0, !PT ;  /* 0x7ff0000003178812 */ /* 0x000fe200078ec0ff */
[----:B------:R-:W-:-:S03]  /*0fb0*/  DMUL R18, R16, R12 ;  /* 0x0000000c10127228 */ /* 0x000fc60000000000 */
[----:B------:R-:W-:Y:S01]  /*0fc0*/  ISETP.GT.U32.AND P0, PT, R24, 0x7feffffe, PT ;  /* 0x7feffffe1800780c */ /* 0x000fe20003f04070 */
[----:B------:R-:W-:-:S04]  /*0fd0*/  VIADD R25, R23, 0xffffffff ;  /* 0xffffffff17197836 */ /* 0x000fc80000000000 */
[----:B------:R-:W-:Y:S01]  /*0fe0*/  DFMA R20, R18, -R2, R12 ;  /* 0x800000021214722b */ /* 0x000fe2000000000c */
[----:B------:R-:W-:-:S07]  /*0ff0*/  ISETP.GT.U32.OR P0, PT, R25, 0x7feffffe, P0 ;  /* 0x7feffffe1900780c */ /* 0x000fce0000704470 */
[----:B------:R-:W-:-:S06]  /*1000*/  DFMA R20, R16, R20, R18 ;  /* 0x000000141014722b */ /* 0x000fcc0000000012 */
[----:B------:R-:W-:Y:S05]  /*1010*/  @P0 BRA `(.L_x_13) ;  /* 0x00000000006c0947 */ /* 0x000fea0003800000 */
[----:B------:R-:W-:-:S04]  /*1020*/  LOP3.LUT R16, R9, 0x7ff00000, RZ, 0xc0, !PT ;  /* 0x7ff0000009107812 */ /* 0x000fc800078ec0ff */
[CC--:B------:R-:W-:Y:S02]  /*1030*/  VIADDMNMX R10, R7.reuse, -R16.reuse, 0xb9600000, !PT ;  /* 0xb9600000070a7446 */ /* 0x0c0fe40007800910 */
[----:B------:R-:W-:Y:S02]  /*1040*/  ISETP.GE.U32.AND P0, PT, R7, R16, PT ;  /* 0x000000100700720c */ /* 0x000fe40003f06070 */
[----:B------:R-:W-:Y:S02]  /*1050*/  VIMNMX R10, PT, PT, R10, 0x46a00000, PT ;  /* 0x46a000000a0a7848 */ /* 0x000fe40003fe0100 */
[----:B------:R-:W-:-:S05]  /*1060*/  SEL R7, R15, 0x63400000, !P0 ;  /* 0x634000000f077807 */ /* 0x000fca0004000000 */
[----:B------:R-:W-:Y:S01]  /*1070*/  IMAD.IADD R7, R10, 0x1, -R7 ;  /* 0x000000010a077824 */ /* 0x000fe200078e0a07 */
[----:B------:R-:W-:-:S03]  /*1080*/  MOV R10, RZ ;  /* 0x000000ff000a7202 */ /* 0x000fc60000000f00 */
[----:B------:R-:W-:-:S06]  /*1090*/  VIADD R11, R7, 0x7fe00000 ;  /* 0x7fe00000070b7836 */ /* 0x000fcc0000000000 */
[----:B------:R-:W-:-:S10]  /*10a0*/  DMUL R16, R20, R10 ;  /* 0x0000000a14107228 */ /* 0x000fd40000000000 */
[----:B------:R-:W-:-:S13]  /*10b0*/  FSETP.GTU.AND P0, PT, |R17|, 1.469367938527859385e-39, PT ;  /* 0x001000001100780b */ /* 0x000fda0003f0c200 */
[----:B------:R-:W-:Y:S05]  /*10c0*/  @P0 BRA `(.L_x_14) ;  /* 0x0000000000940947 */ /* 0x000fea0003800000 */
[----:B------:R-:W-:Y:S01]  /*10d0*/  DFMA R2, R20, -R2, R12 ;  /* 0x800000021402722b */ /* 0x000fe2000000000c */
[----:B------:R-:W-:-:S09]  /*10e0*/  IMAD.MOV.U32 R10, RZ, RZ, RZ ;  /* 0x000000ffff0a7224 */ /* 0x000fd200078e00ff */
[C---:B------:R-:W-:Y:S02]  /*10f0*/  FSETP.NEU.AND P0, PT, R3.reuse, RZ, PT ;  /* 0x000000ff0300720b */ /* 0x040fe40003f0d000 */
[----:B------:R-:W-:-:S04]  /*1100*/  LOP3.LUT R9, R3, 0x80000000, R9, 0x48, !PT ;  /* 0x8000000003097812 */ /* 0x000fc800078e4809 */
[----:B------:R-:W-:-:S07]  /*1110*/  LOP3.LUT R11, R9, R11, RZ, 0xfc, !PT ;  /* 0x0000000b090b7212 */ /* 0x000fce00078efcff */
[----:B------:R-:W-:Y:S05]  /*1120*/  @!P0 BRA `(.L_x_14) ;  /* 0x00000000007c8947 */ /* 0x000fea0003800000 */
[----:B------:R-:W-:Y:S01]  /*1130*/  IMAD.MOV R3, RZ, RZ, -R7 ;  /* 0x000000ffff037224 */ /* 0x000fe200078e0a07 */
[----:B------:R-:W-:Y:S01]  /*1140*/  DMUL.RP R10, R20, R10 ;  /* 0x0000000a140a7228 */ /* 0x000fe20000008000 */
[----:B------:R-:W-:Y:S01]  /*1150*/  IMAD.MOV.U32 R2, RZ, RZ, RZ ;  /* 0x000000ffff027224 */ /* 0x000fe200078e00ff */
[----:B------:R-:W-:-:S05]  /*1160*/  IADD3 R7, PT, PT, -R7, -0x43300000, RZ ;  /* 0xbcd0000007077810 */ /* 0x000fca0007ffe1ff */
[----:B------:R-:W-:-:S03]  /*1170*/  DFMA R2, R16, -R2, R20 ;  /* 0x800000021002722b */ /* 0x000fc60000000014 */
[----:B------:R-:W-:-:S07]  /*1180*/  LOP3.LUT R9, R11, R9, RZ, 0x3c, !PT ;  /* 0x000000090b097212 */ /* 0x000fce00078e3cff */
[----:B------:R-:W-:-:S04]  /*1190*/  FSETP.NEU.AND P0, PT, |R3|, R7, PT ;  /* 0x000000070300720b */ /* 0x000fc80003f0d200 */
[----:B------:R-:W-:Y:S02]  /*11a0*/  FSEL R16, R10, R16, !P0 ;  /* 0x000000100a107208 */ /* 0x000fe40004000000 */
[----:B------:R-:W-:Y:S01]  /*11b0*/  FSEL R17, R9, R17, !P0 ;  /* 0x0000001109117208 */ /* 0x000fe20004000000 */
[----:B------:R-:W-:Y:S06]  /*11c0*/  BRA `(.L_x_14) ;  /* 0x0000000000547947 */ /* 0x000fec0003800000 */
.L_x_13:
[----:B------:R-:W-:-:S14]  /*11d0*/  DSETP.NAN.AND P0, PT, R10, R10, PT ;  /* 0x0000000a0a00722a */ /* 0x000fdc0003f08000 */
[----:B------:R-:W-:Y:S05]  /*11e0*/  @P0 BRA `(.L_x_15) ;  /* 0x0000000000440947 */ /* 0x000fea0003800000 */
[----:B------:R-:W-:-:S14]  /*11f0*/  DSETP.NAN.AND P0, PT, R8, R8, PT ;  /* 0x000000080800722a */ /* 0x000fdc0003f08000 */
[----:B------:R-:W-:Y:S05]  /*1200*/  @P0 BRA `(.L_x_16) ;  /* 0x0000000000300947 */ /* 0x000fea0003800000 */
[----:B------:R-:W-:Y:S01]  /*1210*/  ISETP.NE.AND P0, PT, R22, R23, PT ;  /* 0x000000171600720c */ /* 0x000fe20003f05270 */
[----:B------:R-:W-:Y:S01]  /*1220*/  IMAD.MOV.U32 R16, RZ, RZ, 0x0 ;  /* 0x00000000ff107424 */ /* 0x000fe200078e00ff */
[----:B------:R-:W-:-:S11]  /*1230*/  MOV R17, 0xfff80000 ;  /* 0xfff8000000117802 */ /* 0x000fd60000000f00 */
[----:B------:R-:W-:Y:S05]  /*1240*/  @!P0 BRA `(.L_x_14) ;  /* 0x0000000000348947 */ /* 0x000fea0003800000 */
[----:B------:R-:W-:Y:S02]  /*1250*/  ISETP.NE.AND P0, PT, R22, 0x7ff00000, PT ;  /* 0x7ff000001600780c */ /* 0x000fe40003f05270 */
[----:B------:R-:W-:Y:S02]  /*1260*/  LOP3.LUT R17, R11, 0x80000000, R9, 0x48, !PT ;  /* 0x800000000b117812 */ /* 0x000fe400078e4809 */
[----:B------:R-:W-:-:S13]  /*1270*/  ISETP.EQ.OR P0, PT, R23, RZ, !P0 ;  /* 0x000000ff1700720c */ /* 0x000fda0004702670 */
[----:B------:R-:W-:Y:S01]  /*1280*/  @P0 LOP3.LUT R2, R17, 0x7ff00000, RZ, 0xfc, !PT ;  /* 0x7ff0000011020812 */ /* 0x000fe200078efcff */
[----:B------:R-:W-:Y:S02]  /*1290*/  @!P0 IMAD.MOV.U32 R16, RZ, RZ, RZ ;  /* 0x000000ffff108224 */ /* 0x000fe400078e00ff */
[----:B------:R-:W-:Y:S02]  /*12a0*/  @P0 IMAD.MOV.U32 R16, RZ, RZ, RZ ;  /* 0x000000ffff100224 */ /* 0x000fe400078e00ff */
[----:B------:R-:W-:Y:S01]  /*12b0*/  @P0 IMAD.MOV.U32 R17, RZ, RZ, R2 ;  /* 0x000000ffff110224 */ /* 0x000fe200078e0002 */
[----:B------:R-:W-:Y:S06]  /*12c0*/  BRA `(.L_x_14) ;  /* 0x0000000000147947 */ /* 0x000fec0003800000 */
.L_x_16:
[----:B------:R-:W-:Y:S01]  /*12d0*/  LOP3.LUT R17, R9, 0x80000, RZ, 0xfc, !PT ;  /* 0x0008000009117812 */ /* 0x000fe200078efcff */
[----:B------:R-:W-:Y:S01]  /*12e0*/  IMAD.MOV.U32 R16, RZ, RZ, R8 ;  /* 0x000000ffff107224 */ /* 0x000fe200078e0008 */
[----:B------:R-:W-:Y:S06]  /*12f0*/  BRA `(.L_x_14) ;  /* 0x0000000000087947 */ /* 0x000fec0003800000 */
.L_x_15:
[----:B------:R-:W-:Y:S02]  /*1300*/  LOP3.LUT R17, R11, 0x80000, RZ, 0xfc, !PT ;  /* 0x000800000b117812 */ /* 0x000fe400078efcff */
[----:B------:R-:W-:-:S07]  /*1310*/  MOV R16, R10 ;  /* 0x0000000a00107202 */ /* 0x000fce0000000f00 */
.L_x_14:
[----:B------:R-:W-:Y:S02]  /*1320*/  IMAD.MOV.U32 R15, RZ, RZ, 0x0 ;  /* 0x00000000ff0f7424 */ /* 0x000fe400078e00ff */
[----:B------:R-:W-:Y:S02]  /*1330*/  IMAD.MOV.U32 R2, RZ, RZ, R16 ;  /* 0x000000ffff027224 */ /* 0x000fe400078e0010 */
[----:B------:R-:W-:Y:S01]  /*1340*/  IMAD.MOV.U32 R3, RZ, RZ, R17 ;  /* 0x000000ffff037224 */ /* 0x000fe200078e0011 */
[----:B------:R-:W-:Y:S06]  /*1350*/  RET.REL.NODEC R14 `(_Z14gpu_matrixmultPfS_S_iiii) ;  /* 0xffffffec0e287950 */ /* 0x000fec0003c3ffff */
.L_x_17:
[----:B------:R-:W-:-:S00]  /*1360*/  BRA `(.L_x_17) ;  /* 0xfffffffc00fc7947 */ /* 0x000fc0000383ffff */
[----:B------:R-:W-:-:S00]  /*1370*/  NOP ;  /* 0x0000000000007918 */ /* 0x000fc00000000000 */
        /* <DEDUP_REMOVED lines=8> */
.L_x_18:


//--------------------- .nv.shared._Z14gpu_matrixmultPfS_S_iiii --------------------------
	.section	.nv.shared._Z14gpu_matrixmultPfS_S_iiii,"aw",@nobits
	.sectionflags	@""
	.align	16
	.zero		1024


//--------------------- .nv.shared.reserved.0     --------------------------
	.section	.nv.shared.reserved.0,"aw",@nobits
	.weak		__nv_reservedSMEM_offset_0_alias
	.size		__nv_reservedSMEM_offset_0_alias, 0, 64
	.other		__nv_reservedSMEM_offset_0_alias,@"STO_CUDA_RESERVED_SHARED STV_DEFAULT"
__nv_reservedSMEM_offset_0_alias:
	.zero		0
	.zero		64


//--------------------- .nv.constant0._Z14gpu_matrixmultPfS_S_iiii --------------------------
	.section	.nv.constant0._Z14gpu_matrixmultPfS_S_iiii,"a",@progbits
	.sectionflags	@""
	.align	4
.nv.constant0._Z14gpu_matrixmultPfS_S_iiii:
	.zero		936


//--------------------- SYMBOLS --------------------------

	.type		.nv.reservedSmem.offset0,@object
	.size		.nv.reservedSmem.offset0,0x4
	.type		.nv.reservedSmem.cap,@object
	.size		.nv.reservedSmem.cap,0x4
